//
// Generated by NVIDIA NVVM Compiler
//
// Compiler Build ID: CL-36424714
// Cuda compilation tools, release 13.0, V13.0.88
// Based on NVVM 20.0.0
//

.version 9.0
.target sm_100
.address_size 64

	// .globl	_Z11assign_testv
.extern .func  (.param .b32 func_retval0) vprintf
(
	.param .b64 vprintf_param_0,
	.param .b64 vprintf_param_1
)
;
.global .align 4 .b8 test[8];
.const .align 4 .f32 pi;
.global .align 1 .b8 $str[4] = {37, 102, 10};

.visible .entry _Z11assign_testv()
{
	.local .align 8 .b8 	__local_depot0[8];
	.reg .b64 	%SP;
	.reg .b64 	%SPL;
	.reg .pred 	%p<2>;
	.reg .b32 	%r<6>;
	.reg .b32 	%f<2>;
	.reg .b64 	%rd<5>;
	.reg .b64 	%fd<2>;

	mov.u64 	%SPL, __local_depot0;
	cvta.local.u64 	%SP, %SPL;
	mov.u32 	%r1, %tid.x;
	setp.ne.s32 	%p1, %r1, 0;
	@%p1 bra 	$L__BB0_2;
	add.u64 	%rd1, %SP, 0;
	add.u64 	%rd2, %SPL, 0;
	mov.b32 	%r2, 23;
	st.global.u32 	[test], %r2;
	mov.b32 	%r3, 15;
	st.global.u32 	[test+4], %r3;
	ld.const.f32 	%f1, [pi];
	cvt.f64.f32 	%fd1, %f1;
	st.local.f64 	[%rd2], %fd1;
	mov.u64 	%rd3, $str;
	cvta.global.u64 	%rd4, %rd3;
	{ // callseq 0, 0
	.param .b64 param0;
	st.param.b64 	[param0], %rd4;
	.param .b64 param1;
	st.param.b64 	[param1], %rd1;
	.param .b32 retval0;
	call.uni (retval0), 
	vprintf, 
	(
	param0, 
	param1
	);
	ld.param.b32 	%r4, [retval0];
	} // callseq 0
$L__BB0_2:
	ret;

}


// ===== COMPILED SASS (sm_100) =====

	.target	sm_100

	.elftype	@"ET_EXEC"


//--------------------- .note.nv.tkinfo           --------------------------
	.section	.note.nv.tkinfo,"",@"SHT_NOTE"
	.sectionflags	@"SHF_NOTE_NV_TKINFO"
	.tkinfo
        /*0018*/ 	.word	0x00000002
        /*0030*/ 	.string	""
        /*0030*/ 	.string	"ptxas"
        /*0030*/ 	.string	"Cuda compilation tools, release 13.0, V13.0.88"
        /*0030*/ 	.string	"Build cuda_13.0.r13.0/compiler.36424714_0"
        /*0030*/ 	.string	"-arch sm_100 -m 64 "



//--------------------- .note.nv.cuinfo           --------------------------
	.section	.note.nv.cuinfo,"",@"SHT_NOTE"
	.sectionflags	@"SHF_NOTE_NV_CUINFO"
        /*0018*/ 	.short	0x0002
        /*001a*/ 	.short	0x0064
        /*001c*/ 	.short	0x0082
	.zero		2


//--------------------- .nv.info                  --------------------------
	.section	.nv.info,"",@"SHT_CUDA_INFO"
	.align	4


	//----- nvinfo : EIATTR_REGCOUNT
	.align		4
        /*0000*/ 	.byte	0x04, 0x2f
        /*0002*/ 	.short	(.L_4 - .L_3)
	.align		4
.L_3:
        /*0004*/ 	.word	index@(_Z11assign_testv)
        /*0008*/ 	.word	0x00000018


	//----- nvinfo : EIATTR_FRAME_SIZE
	.align		4
.L_4:
        /*000c*/ 	.byte	0x04, 0x11
        /*000e*/ 	.short	(.L_6 - .L_5)
	.align		4
.L_5:
        /*0010*/ 	.word	index@(_Z11assign_testv)
        /*0014*/ 	.word	0x00000008


	//----- nvinfo : EIATTR_MIN_STACK_SIZE
	.align		4
.L_6:
        /*0018*/ 	.byte	0x04, 0x12
        /*001a*/ 	.short	(.L_8 - .L_7)
	.align		4
.L_7:
        /*001c*/ 	.word	index@(_Z11assign_testv)
        /*0020*/ 	.word	0x00000008
.L_8:


//--------------------- .nv.compat                --------------------------
	.section	.nv.compat,"",@"SHT_CUDA_COMPAT_INFO"
	.align	4
        /*0000*/ 	.byte	0x02, 0x09, 0x00, 0x00, 0x02, 0x02, 0x01, 0x00, 0x02, 0x05, 0x05, 0x00, 0x03, 0x07, 0x01, 0x01
        /*0010*/ 	.byte	0x02, 0x03, 0x00, 0x00, 0x02, 0x06, 0x01, 0x00, 0x04, 0x0b, 0x08, 0x00, 0x09, 0x00, 0x00, 0x00
        /*0020*/ 	.byte	0x00, 0x00, 0x00, 0x00


//--------------------- .nv.info._Z11assign_testv --------------------------
	.section	.nv.info._Z11assign_testv,"",@"SHT_CUDA_INFO"
	.sectionflags	@""
	.align	4


	//----- nvinfo : EIATTR_CUDA_API_VERSION
	.align		4
        /*0000*/ 	.byte	0x04, 0x37
        /*0002*/ 	.short	(.L_10 - .L_9)
.L_9:
        /*0004*/ 	.word	0x00000082


	//----- nvinfo : EIATTR_SPARSE_MMA_MASK
	.align		4
.L_10:
        /*0008*/ 	.byte	0x03, 0x50
        /*000a*/ 	.short	0x0000


	//----- nvinfo : EIATTR_MAXREG_COUNT
	.align		4
        /*000c*/ 	.byte	0x03, 0x1b
        /*000e*/ 	.short	0x00ff


	//----- nvinfo : EIATTR_EXTERNS
	.align		4
        /*0010*/ 	.byte	0x04, 0x0f
        /*0012*/ 	.short	(.L_12 - .L_11)


	//   ....[0]....
	.align		4
.L_11:
        /*0014*/ 	.word	index@(vprintf)


	//----- nvinfo : EIATTR_MERCURY_ISA_VERSION
	.align		4
.L_12:
        /*0018*/ 	.byte	0x03, 0x5f
        /*001a*/ 	.short	0x0101


	//----- nvinfo : EIATTR_VRC_CTA_INIT_COUNT
	.align		4
        /*001c*/ 	.byte	0x02, 0x4a
	.zero		1
	.zero		1


	//----- nvinfo : EIATTR_SYSCALL_OFFSETS
	.align		4
        /*0020*/ 	.byte	0x04, 0x46
        /*0022*/ 	.short	(.L_14 - .L_13)


	//   ....[0]....
.L_13:
        /*0024*/ 	.word	0x00000180


	//----- nvinfo : EIATTR_EXIT_INSTR_OFFSETS
	.align		4
.L_14:
        /*0028*/ 	.byte	0x04, 0x1c
        /*002a*/ 	.short	(.L_16 - .L_15)


	//   ....[0]....
.L_15:
        /*002c*/ 	.word	0x00000080


	//   ....[1]....
        /*0030*/ 	.word	0x00000190


	//----- nvinfo : EIATTR_CRS_STACK_SIZE
	.align		4
.L_16:
        /*0034*/ 	.byte	0x04, 0x1e
        /*0036*/ 	.short	(.L_18 - .L_17)
.L_17:
        /*0038*/ 	.word	0x00000000


	//----- nvinfo : EIATTR_SW_WAR
	.align		4
.L_18:
        /*003c*/ 	.byte	0x04, 0x36
        /*003e*/ 	.short	(.L_20 - .L_19)
.L_19:
        /*0040*/ 	.word	0x00000008
.L_20:


//--------------------- .nv.callgraph             --------------------------
	.section	.nv.callgraph,"",@"SHT_CUDA_CALLGRAPH"
	.align	4
	.sectionentsize	8
	.align		4
        /*0000*/ 	.word	0x00000000
	.align		4
        /*0004*/ 	.word	0xffffffff
	.align		4
        /*0008*/ 	.word	index@(_Z11assign_testv)
	.align		4
        /*000c*/ 	.word	index@(vprintf)
	.align		4
        /*0010*/ 	.word	0x00000000
	.align		4
        /*0014*/ 	.word	0xfffffffe
	.align		4
        /*0018*/ 	.word	0x00000000
	.align		4
        /*001c*/ 	.word	0xfffffffd
	.align		4
        /*0020*/ 	.word	0x00000000
	.align		4
        /*0024*/ 	.word	0xfffffffc


//--------------------- .nv.constant4             --------------------------
	.section	.nv.constant4,"a",@progbits
	.align	8
	.align		8
.nv.constant4:
        /*0000*/ 	.dword	vprintf
	.align		8
        /*0008*/ 	.dword	test
	.align		8
        /*0010*/ 	.dword	$str


//--------------------- .nv.constant3             --------------------------
	.section	.nv.constant3,"a",@progbits
	.align	4
.nv.constant3:
	.type		pi,@object
	.size		pi,(.L_1 - pi)
pi:
	.zero		4
.L_1:


//--------------------- .text._Z11assign_testv    --------------------------
	.section	.text._Z11assign_testv,"ax",@progbits
	.align	128
        .global         _Z11assign_testv
        .type           _Z11assign_testv,@function
        .size           _Z11assign_testv,(.L_x_2 - _Z11assign_testv)
        .other          _Z11assign_testv,@"STO_CUDA_ENTRY STV_DEFAULT"
_Z11assign_testv:
.text._Z11assign_testv:
[----:B------:R-:W0:Y:S01]  /*0000*/  LDC R1, c[0x0][0x37c] ;  /* 0x0000df00ff017b82 */ /* 0x000e220000000800 */
[----:B------:R-:W1:Y:S01]  /*0010*/  S2R R0, SR_TID.X ;  /* 0x0000000000007919 */ /* 0x000e620000002100 */
[----:B------:R-:W2:Y:S01]  /*0020*/  LDCU UR4, c[0x0][0x2f8] ;  /* 0x00005f00ff0477ac */ /* 0x000ea20008000800 */
[----:B0-----:R-:W-:Y:S01]  /*0030*/  VIADD R1, R1, 0xfffffff8 ;  /* 0xfffffff801017836 */ /* 0x001fe20000000000 */
[----:B------:R-:W0:Y:S04]  /*0040*/  LDCU UR5, c[0x0][0x2fc] ;  /* 0x00005f80ff0577ac */ /* 0x000e280008000800 */
[----:B--2---:R-:W-:-:S05]  /*0050*/  IADD3 R6, P1, PT, R1, UR4, RZ ;  /* 0x0000000401067c10 */ /* 0x004fca000ff3e0ff */
[----:B0-----:R-:W-:Y:S01]  /*0060*/  IMAD.X R7, RZ, RZ, UR5, P1 ;  /* 0x00000005ff077e24 */ /* 0x001fe200088e06ff */
[----:B-1----:R-:W-:-:S13]  /*0070*/  ISETP.NE.AND P0, PT, R0, RZ, PT ;  /* 0x000000ff0000720c */ /* 0x002fda0003f05270 */
[----:B------:R-:W-:Y:S05]  /*0080*/  @P0 EXIT ;  /* 0x000000000000094d */ /* 0x000fea0003800000 */
[----:B------:R-:W0:Y:S01]  /*0090*/  LDCU UR6, c[0x3][URZ] ;  /* 0x00c00000ff0677ac */ /* 0x000e220008000800 */
[----:B------:R-:W1:Y:S01]  /*00a0*/  LDC.64 R2, c[0x4][0x8] ;  /* 0x01000200ff027b82 */ /* 0x000e620000000a00 */
[----:B------:R-:W-:Y:S02]  /*00b0*/  HFMA2 R15, -RZ, RZ, 0, 8.94069671630859375e-07 ;  /* 0x0000000fff0f7431 */ /* 0x000fe400000001ff */
[----:B------:R-:W-:Y:S01]  /*00c0*/  IMAD.MOV.U32 R13, RZ, RZ, 0x17 ;  /* 0x00000017ff0d7424 */ /* 0x000fe200078e00ff */
[----:B------:R-:W1:Y:S01]  /*00d0*/  LDCU.64 UR4, c[0x0][0x358] ;  /* 0x00006b00ff0477ac */ /* 0x000e620008000a00 */
[----:B------:R-:W-:-:S04]  /*00e0*/  MOV R0, 0x0 ;  /* 0x0000000000007802 */ /* 0x000fc80000000f00 */
[----:B------:R2:W3:Y:S01]  /*00f0*/  LDC.64 R10, c[0x4][R0] ;  /* 0x01000000000a7b82 */ /* 0x0004e20000000a00 */
[----:B0-----:R-:W0:Y:S01]  /*0100*/  F2F.F64.F32 R8, UR6 ;  /* 0x0000000600087d10 */ /* 0x001e220008201800 */
[----:B------:R-:W4:Y:S01]  /*0110*/  LDCU.64 UR6, c[0x4][0x10] ;  /* 0x01000200ff0677ac */ /* 0x000f220008000a00 */
[----:B-1----:R2:W-:Y:S04]  /*0120*/  STG.E desc[UR4][R2.64], R13 ;  /* 0x0000000d02007986 */ /* 0x0025e8000c101904 */
[----:B------:R2:W-:Y:S04]  /*0130*/  STG.E desc[UR4][R2.64+0x4], R15 ;  /* 0x0000040f02007986 */ /* 0x0005e8000c101904 */
[----:B0-----:R2:W-:Y:S01]  /*0140*/  STL.64 [R1], R8 ;  /* 0x0000000801007387 */ /* 0x0015e20000100a00 */
[----:B----4-:R-:W-:Y:S01]  /*0150*/  IMAD.U32 R4, RZ, RZ, UR6 ;  /* 0x00000006ff047e24 */ /* 0x010fe2000f8e00ff */
[----:B---3--:R-:W-:-:S07]  /*0160*/  MOV R5, UR7 ;  /* 0x0000000700057c02 */ /* 0x008fce0008000f00 */
[----:B------:R-:W-:-:S07]  /*0170*/  LEPC R20, `(.L_x_0) ;  /* 0x000000001014794e */ /* 0x000fce0000000000 */
[----:B--2---:R-:W-:Y:S05]  /*0180*/  CALL.ABS.NOINC R10 ;  /* 0x000000000a007343 */ /* 0x004fea0003c00000 */
.L_x_0:
[----:B------:R-:W-:Y:S05]  /*0190*/  EXIT ;  /* 0x000000000000794d */ /* 0x000fea0003800000 */
.L_x_1:
[----:B------:R-:W-:-:S00]  /*01a0*/  BRA `(.L_x_1) ;  /* 0xfffffffc00fc7947 */ /* 0x000fc0000383ffff */
[----:B------:R-:W-:-:S00]  /*01b0*/  NOP ;  /* 0x0000000000007918 */ /* 0x000fc00000000000 */
        /* <DEDUP_REMOVED lines=12> */
.L_x_2:


//--------------------- .nv.global.init           --------------------------
	.section	.nv.global.init,"aw",@progbits
.nv.global.init:
	.type		$str,@object
	.size		$str,(.L_2 - $str)
$str:
        /*0000*/ 	.byte	0x25, 0x66, 0x0a, 0x00
.L_2:


//--------------------- .nv.shared.reserved.0     --------------------------
	.section	.nv.shared.reserved.0,"aw",@nobits
	.weak		__nv_reservedSMEM_offset_0_alias
	.size		__nv_reservedSMEM_offset_0_alias, 0, 64
	.other		__nv_reservedSMEM_offset_0_alias,@"STO_CUDA_RESERVED_SHARED STV_DEFAULT"
__nv_reservedSMEM_offset_0_alias:
	.zero		0
	.zero		64


//--------------------- .nv.global                --------------------------
	.section	.nv.global,"aw",@nobits
	.align	4
.nv.global:
	.type		test,@object
	.size		test,(.L_0 - test)
test:
	.zero		8
.L_0:


//--------------------- .nv.constant0._Z11assign_testv --------------------------
	.section	.nv.constant0._Z11assign_testv,"a",@progbits
	.sectionflags	@""
	.align	4
.nv.constant0._Z11assign_testv:
	.zero		896


//--------------------- SYMBOLS --------------------------

	.type		.nv.reservedSmem.offset0,@object
	.size		.nv.reservedSmem.offset0,0x4
	.type		vprintf,@function
